//
// Generated by NVIDIA NVVM Compiler
//
// Compiler Build ID: CL-36424714
// Cuda compilation tools, release 13.0, V13.0.88
// Based on NVVM 20.0.0
//

.version 9.0
.target sm_100
.address_size 64

	// .globl	_Z10hello_cudav
.extern .func  (.param .b32 func_retval0) vprintf
(
	.param .b64 vprintf_param_0,
	.param .b64 vprintf_param_1
)
;
.global .align 1 .b8 $str[32] = {72, 101, 108, 108, 111, 32, 102, 114, 111, 109, 32, 98, 108, 111, 99, 107, 32, 37, 100, 44, 32, 116, 104, 114, 101, 97, 100, 32, 37, 100, 10};

.visible .entry _Z10hello_cudav()
{
	.local .align 8 .b8 	__local_depot0[8];
	.reg .b64 	%SP;
	.reg .b64 	%SPL;
	.reg .b32 	%r<5>;
	.reg .b64 	%rd<5>;

	mov.u64 	%SPL, __local_depot0;
	cvta.local.u64 	%SP, %SPL;
	add.u64 	%rd1, %SP, 0;
	add.u64 	%rd2, %SPL, 0;
	mov.u32 	%r1, %ctaid.x;
	mov.u32 	%r2, %tid.x;
	st.local.v2.u32 	[%rd2], {%r1, %r2};
	mov.u64 	%rd3, $str;
	cvta.global.u64 	%rd4, %rd3;
	{ // callseq 0, 0
	.param .b64 param0;
	st.param.b64 	[param0], %rd4;
	.param .b64 param1;
	st.param.b64 	[param1], %rd1;
	.param .b32 retval0;
	call.uni (retval0), 
	vprintf, 
	(
	param0, 
	param1
	);
	ld.param.b32 	%r3, [retval0];
	} // callseq 0
	ret;

}


// ===== COMPILED SASS (sm_100) =====

	.target	sm_100

	.elftype	@"ET_EXEC"


//--------------------- .note.nv.tkinfo           --------------------------
	.section	.note.nv.tkinfo,"",@"SHT_NOTE"
	.sectionflags	@"SHF_NOTE_NV_TKINFO"
	.tkinfo
        /*0018*/ 	.word	0x00000002
        /*0030*/ 	.string	""
        /*0030*/ 	.string	"ptxas"
        /*0030*/ 	.string	"Cuda compilation tools, release 13.0, V13.0.88"
        /*0030*/ 	.string	"Build cuda_13.0.r13.0/compiler.36424714_0"
        /*0030*/ 	.string	"-arch sm_100 -m 64 "



//--------------------- .note.nv.cuinfo           --------------------------
	.section	.note.nv.cuinfo,"",@"SHT_NOTE"
	.sectionflags	@"SHF_NOTE_NV_CUINFO"
        /*0018*/ 	.short	0x0002
        /*001a*/ 	.short	0x0064
        /*001c*/ 	.short	0x0082
	.zero		2


//--------------------- .nv.info                  --------------------------
	.section	.nv.info,"",@"SHT_CUDA_INFO"
	.align	4


	//----- nvinfo : EIATTR_REGCOUNT
	.align		4
        /*0000*/ 	.byte	0x04, 0x2f
        /*0002*/ 	.short	(.L_2 - .L_1)
	.align		4
.L_1:
        /*0004*/ 	.word	index@(_Z10hello_cudav)
        /*0008*/ 	.word	0x00000018


	//----- nvinfo : EIATTR_FRAME_SIZE
	.align		4
.L_2:
        /*000c*/ 	.byte	0x04, 0x11
        /*000e*/ 	.short	(.L_4 - .L_3)
	.align		4
.L_3:
        /*0010*/ 	.word	index@(_Z10hello_cudav)
        /*0014*/ 	.word	0x00000008


	//----- nvinfo : EIATTR_MIN_STACK_SIZE
	.align		4
.L_4:
        /*0018*/ 	.byte	0x04, 0x12
        /*001a*/ 	.short	(.L_6 - .L_5)
	.align		4
.L_5:
        /*001c*/ 	.word	index@(_Z10hello_cudav)
        /*0020*/ 	.word	0x00000008
.L_6:


//--------------------- .nv.compat                --------------------------
	.section	.nv.compat,"",@"SHT_CUDA_COMPAT_INFO"
	.align	4
        /*0000*/ 	.byte	0x02, 0x09, 0x00, 0x00, 0x02, 0x02, 0x01, 0x00, 0x02, 0x05, 0x05, 0x00, 0x03, 0x07, 0x01, 0x01
        /*0010*/ 	.byte	0x02, 0x03, 0x00, 0x00, 0x02, 0x06, 0x01, 0x00, 0x04, 0x0b, 0x08, 0x00, 0x09, 0x00, 0x00, 0x00
        /*0020*/ 	.byte	0x00, 0x00, 0x00, 0x00


//--------------------- .nv.info._Z10hello_cudav  --------------------------
	.section	.nv.info._Z10hello_cudav,"",@"SHT_CUDA_INFO"
	.sectionflags	@""
	.align	4


	//----- nvinfo : EIATTR_CUDA_API_VERSION
	.align		4
        /*0000*/ 	.byte	0x04, 0x37
        /*0002*/ 	.short	(.L_8 - .L_7)
.L_7:
        /*0004*/ 	.word	0x00000082


	//----- nvinfo : EIATTR_SPARSE_MMA_MASK
	.align		4
.L_8:
        /*0008*/ 	.byte	0x03, 0x50
        /*000a*/ 	.short	0x0000


	//----- nvinfo : EIATTR_MAXREG_COUNT
	.align		4
        /*000c*/ 	.byte	0x03, 0x1b
        /*000e*/ 	.short	0x00ff


	//----- nvinfo : EIATTR_EXTERNS
	.align		4
        /*0010*/ 	.byte	0x04, 0x0f
        /*0012*/ 	.short	(.L_10 - .L_9)


	//   ....[0]....
	.align		4
.L_9:
        /*0014*/ 	.word	index@(vprintf)


	//----- nvinfo : EIATTR_MERCURY_ISA_VERSION
	.align		4
.L_10:
        /*0018*/ 	.byte	0x03, 0x5f
        /*001a*/ 	.short	0x0101


	//----- nvinfo : EIATTR_VRC_CTA_INIT_COUNT
	.align		4
        /*001c*/ 	.byte	0x02, 0x4a
	.zero		1
	.zero		1


	//----- nvinfo : EIATTR_SYSCALL_OFFSETS
	.align		4
        /*0020*/ 	.byte	0x04, 0x46
        /*0022*/ 	.short	(.L_12 - .L_11)


	//   ....[0]....
.L_11:
        /*0024*/ 	.word	0x000000f0


	//----- nvinfo : EIATTR_EXIT_INSTR_OFFSETS
	.align		4
.L_12:
        /*0028*/ 	.byte	0x04, 0x1c
        /*002a*/ 	.short	(.L_14 - .L_13)


	//   ....[0]....
.L_13:
        /*002c*/ 	.word	0x00000100


	//----- nvinfo : EIATTR_SW_WAR
	.align		4
.L_14:
        /*0030*/ 	.byte	0x04, 0x36
        /*0032*/ 	.short	(.L_16 - .L_15)
.L_15:
        /*0034*/ 	.word	0x00000008
.L_16:


//--------------------- .nv.callgraph             --------------------------
	.section	.nv.callgraph,"",@"SHT_CUDA_CALLGRAPH"
	.align	4
	.sectionentsize	8
	.align		4
        /*0000*/ 	.word	0x00000000
	.align		4
        /*0004*/ 	.word	0xffffffff
	.align		4
        /*0008*/ 	.word	index@(_Z10hello_cudav)
	.align		4
        /*000c*/ 	.word	index@(vprintf)
	.align		4
        /*0010*/ 	.word	0x00000000
	.align		4
        /*0014*/ 	.word	0xfffffffe
	.align		4
        /*0018*/ 	.word	0x00000000
	.align		4
        /*001c*/ 	.word	0xfffffffd
	.align		4
        /*0020*/ 	.word	0x00000000
	.align		4
        /*0024*/ 	.word	0xfffffffc


//--------------------- .nv.constant4             --------------------------
	.section	.nv.constant4,"a",@progbits
	.align	8
	.align		8
.nv.constant4:
        /*0000*/ 	.dword	vprintf
	.align		8
        /*0008*/ 	.dword	$str


//--------------------- .text._Z10hello_cudav     --------------------------
	.section	.text._Z10hello_cudav,"ax",@progbits
	.align	128
        .global         _Z10hello_cudav
        .type           _Z10hello_cudav,@function
        .size           _Z10hello_cudav,(.L_x_2 - _Z10hello_cudav)
        .other          _Z10hello_cudav,@"STO_CUDA_ENTRY STV_DEFAULT"
_Z10hello_cudav:
.text._Z10hello_cudav:
[----:B------:R-:W0:Y:S01]  /*0000*/  LDC R1, c[0x0][0x37c] ;  /* 0x0000df00ff017b82 */ /* 0x000e220000000800 */
[----:B------:R-:W1:Y:S01]  /*0010*/  S2R R8, SR_CTAID.X ;  /* 0x0000000000087919 */ /* 0x000e620000002500 */
[----:B0-----:R-:W-:Y:S01]  /*0020*/  VIADD R1, R1, 0xfffffff8 ;  /* 0xfffffff801017836 */ /* 0x001fe20000000000 */
[----:B------:R-:W-:Y:S01]  /*0030*/  MOV R0, 0x0 ;  /* 0x0000000000007802 */ /* 0x000fe20000000f00 */
[----:B------:R-:W0:Y:S01]  /*0040*/  LDCU UR4, c[0x0][0x2f8] ;  /* 0x00005f00ff0477ac */ /* 0x000e220008000800 */
[----:B------:R-:W1:Y:S03]  /*0050*/  S2R R9, SR_TID.X ;  /* 0x0000000000097919 */ /* 0x000e660000002100 */
[----:B------:R2:W3:Y:S01]  /*0060*/  LDC.64 R2, c[0x4][R0] ;  /* 0x0100000000027b82 */ /* 0x0004e20000000a00 */
[----:B------:R-:W4:Y:S01]  /*0070*/  LDCU.64 UR6, c[0x4][0x8] ;  /* 0x01000100ff0677ac */ /* 0x000f220008000a00 */
[----:B------:R-:W5:Y:S01]  /*0080*/  LDCU UR5, c[0x0][0x2fc] ;  /* 0x00005f80ff0577ac */ /* 0x000f620008000800 */
[----:B0-----:R-:W-:Y:S01]  /*0090*/  IADD3 R6, P0, PT, R1, UR4, RZ ;  /* 0x0000000401067c10 */ /* 0x001fe2000ff1e0ff */
[----:B----4-:R-:W-:Y:S01]  /*00a0*/  IMAD.U32 R4, RZ, RZ, UR6 ;  /* 0x00000006ff047e24 */ /* 0x010fe2000f8e00ff */
[----:B------:R-:W-:-:S03]  /*00b0*/  MOV R5, UR7 ;  /* 0x0000000700057c02 */ /* 0x000fc60008000f00 */
[----:B-----5:R-:W-:Y:S01]  /*00c0*/  IMAD.X R7, RZ, RZ, UR5, P0 ;  /* 0x00000005ff077e24 */ /* 0x020fe200080e06ff */
[----:B-1----:R2:W-:Y:S07]  /*00d0*/  STL.64 [R1], R8 ;  /* 0x0000000801007387 */ /* 0x0025ee0000100a00 */
[----:B------:R-:W-:-:S07]  /*00e0*/  LEPC R20, `(.L_x_0) ;  /* 0x000000001014794e */ /* 0x000fce0000000000 */
[----:B--23--:R-:W-:Y:S05]  /*00f0*/  CALL.ABS.NOINC R2 ;  /* 0x0000000002007343 */ /* 0x00cfea0003c00000 */
.L_x_0:
[----:B------:R-:W-:Y:S05]  /*0100*/  EXIT ;  /* 0x000000000000794d */ /* 0x000fea0003800000 */
.L_x_1:
[----:B------:R-:W-:-:S00]  /*0110*/  BRA `(.L_x_1) ;  /* 0xfffffffc00fc7947 */ /* 0x000fc0000383ffff */
[----:B------:R-:W-:-:S00]  /*0120*/  NOP ;  /* 0x0000000000007918 */ /* 0x000fc00000000000 */
        /* <DEDUP_REMOVED lines=13> */
.L_x_2:


//--------------------- .nv.global.init           --------------------------
	.section	.nv.global.init,"aw",@progbits
.nv.global.init:
	.type		$str,@object
	.size		$str,(.L_0 - $str)
$str:
        /*0000*/ 	.byte	0x48, 0x65, 0x6c, 0x6c, 0x6f, 0x20, 0x66, 0x72, 0x6f, 0x6d, 0x20, 0x62, 0x6c, 0x6f, 0x63, 0x6b
        /*0010*/ 	.byte	0x20, 0x25, 0x64, 0x2c, 0x20, 0x74, 0x68, 0x72, 0x65, 0x61, 0x64, 0x20, 0x25, 0x64, 0x0a, 0x00
.L_0:


//--------------------- .nv.shared.reserved.0     --------------------------
	.section	.nv.shared.reserved.0,"aw",@nobits
	.weak		__nv_reservedSMEM_offset_0_alias
	.size		__nv_reservedSMEM_offset_0_alias, 0, 64
	.other		__nv_reservedSMEM_offset_0_alias,@"STO_CUDA_RESERVED_SHARED STV_DEFAULT"
__nv_reservedSMEM_offset_0_alias:
	.zero		0
	.zero		64


//--------------------- .nv.constant0._Z10hello_cudav --------------------------
	.section	.nv.constant0._Z10hello_cudav,"a",@progbits
	.sectionflags	@""
	.align	4
.nv.constant0._Z10hello_cudav:
	.zero		896


//--------------------- SYMBOLS --------------------------

	.type		.nv.reservedSmem.offset0,@object
	.size		.nv.reservedSmem.offset0,0x4
	.type		vprintf,@function
